//
// Generated by NVIDIA NVVM Compiler
//
// Compiler Build ID: CL-36424714
// Cuda compilation tools, release 13.0, V13.0.88
// Based on NVVM 20.0.0
//

.version 9.0
.target sm_100
.address_size 64

	// .globl	_Z20process_image_kernelPhS_

.visible .entry _Z20process_image_kernelPhS_(
	.param .u64 .ptr .align 1 _Z20process_image_kernelPhS__param_0,
	.param .u64 .ptr .align 1 _Z20process_image_kernelPhS__param_1
)
{


	ret;

}


// ===== COMPILED SASS (sm_100) =====

	.target	sm_100

	.elftype	@"ET_EXEC"


//--------------------- .note.nv.tkinfo           --------------------------
	.section	.note.nv.tkinfo,"",@"SHT_NOTE"
	.sectionflags	@"SHF_NOTE_NV_TKINFO"
	.tkinfo
        /*0018*/ 	.word	0x00000002
        /*0030*/ 	.string	""
        /*0030*/ 	.string	"ptxas"
        /*0030*/ 	.string	"Cuda compilation tools, release 13.0, V13.0.88"
        /*0030*/ 	.string	"Build cuda_13.0.r13.0/compiler.36424714_0"
        /*0030*/ 	.string	"-arch sm_100 -m 64 "



//--------------------- .note.nv.cuinfo           --------------------------
	.section	.note.nv.cuinfo,"",@"SHT_NOTE"
	.sectionflags	@"SHF_NOTE_NV_CUINFO"
        /*0018*/ 	.short	0x0002
        /*001a*/ 	.short	0x0064
        /*001c*/ 	.short	0x0082
	.zero		2


//--------------------- .nv.info                  --------------------------
	.section	.nv.info,"",@"SHT_CUDA_INFO"
	.align	4


	//----- nvinfo : EIATTR_REGCOUNT
	.align		4
        /*0000*/ 	.byte	0x04, 0x2f
        /*0002*/ 	.short	(.L_1 - .L_0)
	.align		4
.L_0:
        /*0004*/ 	.word	index@(_Z20process_image_kernelPhS_)
        /*0008*/ 	.word	0x00000004


	//----- nvinfo : EIATTR_FRAME_SIZE
	.align		4
.L_1:
        /*000c*/ 	.byte	0x04, 0x11
        /*000e*/ 	.short	(.L_3 - .L_2)
	.align		4
.L_2:
        /*0010*/ 	.word	index@(_Z20process_image_kernelPhS_)
        /*0014*/ 	.word	0x00000000


	//----- nvinfo : EIATTR_MIN_STACK_SIZE
	.align		4
.L_3:
        /*0018*/ 	.byte	0x04, 0x12
        /*001a*/ 	.short	(.L_5 - .L_4)
	.align		4
.L_4:
        /*001c*/ 	.word	index@(_Z20process_image_kernelPhS_)
        /*0020*/ 	.word	0x00000000
.L_5:


//--------------------- .nv.compat                --------------------------
	.section	.nv.compat,"",@"SHT_CUDA_COMPAT_INFO"
	.align	4
        /*0000*/ 	.byte	0x02, 0x09, 0x00, 0x00, 0x02, 0x02, 0x01, 0x00, 0x02, 0x05, 0x05, 0x00, 0x03, 0x07, 0x01, 0x01
        /*0010*/ 	.byte	0x02, 0x03, 0x00, 0x00, 0x02, 0x06, 0x01, 0x00, 0x04, 0x0b, 0x08, 0x00, 0x09, 0x00, 0x00, 0x00
        /*0020*/ 	.byte	0x00, 0x00, 0x00, 0x00


//--------------------- .nv.info._Z20process_image_kernelPhS_ --------------------------
	.section	.nv.info._Z20process_image_kernelPhS_,"",@"SHT_CUDA_INFO"
	.sectionflags	@""
	.align	4


	//----- nvinfo : EIATTR_CUDA_API_VERSION
	.align		4
        /*0000*/ 	.byte	0x04, 0x37
        /*0002*/ 	.short	(.L_7 - .L_6)
.L_6:
        /*0004*/ 	.word	0x00000082


	//----- nvinfo : EIATTR_KPARAM_INFO
	.align		4
.L_7:
        /*0008*/ 	.byte	0x04, 0x17
        /*000a*/ 	.short	(.L_9 - .L_8)
.L_8:
        /*000c*/ 	.word	0x00000000
        /*0010*/ 	.short	0x0001
        /*0012*/ 	.short	0x0008
        /*0014*/ 	.byte	0x00, 0xf5, 0x21, 0x00


	//----- nvinfo : EIATTR_KPARAM_INFO
	.align		4
.L_9:
        /*0018*/ 	.byte	0x04, 0x17
        /*001a*/ 	.short	(.L_11 - .L_10)
.L_10:
        /*001c*/ 	.word	0x00000000
        /*0020*/ 	.short	0x0000
        /*0022*/ 	.short	0x0000
        /*0024*/ 	.byte	0x00, 0xf5, 0x21, 0x00


	//----- nvinfo : EIATTR_SPARSE_MMA_MASK
	.align		4
.L_11:
        /*0028*/ 	.byte	0x03, 0x50
        /*002a*/ 	.short	0x0000


	//----- nvinfo : EIATTR_MAXREG_COUNT
	.align		4
        /*002c*/ 	.byte	0x03, 0x1b
        /*002e*/ 	.short	0x00ff


	//----- nvinfo : EIATTR_MERCURY_ISA_VERSION
	.align		4
        /*0030*/ 	.byte	0x03, 0x5f
        /*0032*/ 	.short	0x0101


	//----- nvinfo : EIATTR_VRC_CTA_INIT_COUNT
	.align		4
        /*0034*/ 	.byte	0x02, 0x4a
	.zero		1
	.zero		1


	//----- nvinfo : EIATTR_EXIT_INSTR_OFFSETS
	.align		4
        /*0038*/ 	.byte	0x04, 0x1c
        /*003a*/ 	.short	(.L_13 - .L_12)


	//   ....[0]....
.L_12:
        /*003c*/ 	.word	0x00000010


	//----- nvinfo : EIATTR_CBANK_PARAM_SIZE
	.align		4
.L_13:
        /*0040*/ 	.byte	0x03, 0x19
        /*0042*/ 	.short	0x0010


	//----- nvinfo : EIATTR_PARAM_CBANK
	.align		4
        /*0044*/ 	.byte	0x04, 0x0a
        /*0046*/ 	.short	(.L_15 - .L_14)
	.align		4
.L_14:
        /*0048*/ 	.word	index@(.nv.constant0._Z20process_image_kernelPhS_)
        /*004c*/ 	.short	0x0380
        /*004e*/ 	.short	0x0010


	//----- nvinfo : EIATTR_SW_WAR
	.align		4
.L_15:
        /*0050*/ 	.byte	0x04, 0x36
        /*0052*/ 	.short	(.L_17 - .L_16)
.L_16:
        /*0054*/ 	.word	0x00000008
.L_17:


//--------------------- .nv.callgraph             --------------------------
	.section	.nv.callgraph,"",@"SHT_CUDA_CALLGRAPH"
	.align	4
	.sectionentsize	8
	.align		4
        /*0000*/ 	.word	0x00000000
	.align		4
        /*0004*/ 	.word	0xffffffff
	.align		4
        /*0008*/ 	.word	0x00000000
	.align		4
        /*000c*/ 	.word	0xfffffffe
	.align		4
        /*0010*/ 	.word	0x00000000
	.align		4
        /*0014*/ 	.word	0xfffffffd
	.align		4
        /*0018*/ 	.word	0x00000000
	.align		4
        /*001c*/ 	.word	0xfffffffc


//--------------------- .text._Z20process_image_kernelPhS_ --------------------------
	.section	.text._Z20process_image_kernelPhS_,"ax",@progbits
	.align	128
        .global         _Z20process_image_kernelPhS_
        .type           _Z20process_image_kernelPhS_,@function
        .size           _Z20process_image_kernelPhS_,(.L_x_1 - _Z20process_image_kernelPhS_)
        .other          _Z20process_image_kernelPhS_,@"STO_CUDA_ENTRY STV_DEFAULT"
_Z20process_image_kernelPhS_:
.text._Z20process_image_kernelPhS_:
[----:B------:R-:W-:Y:S01]  /*0000*/  LDC R1, c[0x0][0x37c] ;  /* 0x0000df00ff017b82 */ /* 0x000fe20000000800 */
[----:B------:R-:W-:Y:S05]  /*0010*/  EXIT ;  /* 0x000000000000794d */ /* 0x000fea0003800000 */
.L_x_0:
[----:B------:R-:W-:-:S00]  /*0020*/  BRA `(.L_x_0) ;  /* 0xfffffffc00fc7947 */ /* 0x000fc0000383ffff */
[----:B------:R-:W-:-:S00]  /*0030*/  NOP ;  /* 0x0000000000007918 */ /* 0x000fc00000000000 */
        /* <DEDUP_REMOVED lines=12> */
.L_x_1:


//--------------------- .nv.shared.reserved.0     --------------------------
	.section	.nv.shared.reserved.0,"aw",@nobits
	.weak		__nv_reservedSMEM_offset_0_alias
	.size		__nv_reservedSMEM_offset_0_alias, 0, 64
	.other		__nv_reservedSMEM_offset_0_alias,@"STO_CUDA_RESERVED_SHARED STV_DEFAULT"
__nv_reservedSMEM_offset_0_alias:
	.zero		0
	.zero		64


//--------------------- .nv.constant0._Z20process_image_kernelPhS_ --------------------------
	.section	.nv.constant0._Z20process_image_kernelPhS_,"a",@progbits
	.sectionflags	@""
	.align	4
.nv.constant0._Z20process_image_kernelPhS_:
	.zero		912


//--------------------- SYMBOLS --------------------------

	.type		.nv.reservedSmem.offset0,@object
	.size		.nv.reservedSmem.offset0,0x4
